//
// Generated by NVIDIA NVVM Compiler
//
// Compiler Build ID: CL-36424714
// Cuda compilation tools, release 13.0, V13.0.88
// Based on NVVM 20.0.0
//

.version 9.0
.target sm_100
.address_size 64

	// .globl	_Z11myKernelAddPfS_S_i

.visible .entry _Z11myKernelAddPfS_S_i(
	.param .u64 .ptr .align 1 _Z11myKernelAddPfS_S_i_param_0,
	.param .u64 .ptr .align 1 _Z11myKernelAddPfS_S_i_param_1,
	.param .u64 .ptr .align 1 _Z11myKernelAddPfS_S_i_param_2,
	.param .u32 _Z11myKernelAddPfS_S_i_param_3
)
{
	.reg .pred 	%p<2>;
	.reg .b32 	%r<6>;
	.reg .b32 	%f<4>;
	.reg .b64 	%rd<11>;

	ld.param.u64 	%rd1, [_Z11myKernelAddPfS_S_i_param_0];
	ld.param.u64 	%rd2, [_Z11myKernelAddPfS_S_i_param_1];
	ld.param.u64 	%rd3, [_Z11myKernelAddPfS_S_i_param_2];
	ld.param.u32 	%r2, [_Z11myKernelAddPfS_S_i_param_3];
	mov.u32 	%r3, %tid.x;
	mov.u32 	%r4, %ctaid.x;
	mov.u32 	%r5, %ntid.x;
	mad.lo.s32 	%r1, %r4, %r5, %r3;
	setp.ge.s32 	%p1, %r1, %r2;
	@%p1 bra 	$L__BB0_2;
	cvta.to.global.u64 	%rd4, %rd1;
	cvta.to.global.u64 	%rd5, %rd2;
	cvta.to.global.u64 	%rd6, %rd3;
	mul.wide.s32 	%rd7, %r1, 4;
	add.s64 	%rd8, %rd4, %rd7;
	ld.global.f32 	%f1, [%rd8];
	add.s64 	%rd9, %rd5, %rd7;
	ld.global.f32 	%f2, [%rd9];
	add.f32 	%f3, %f1, %f2;
	add.s64 	%rd10, %rd6, %rd7;
	st.global.f32 	[%rd10], %f3;
$L__BB0_2:
	ret;

}
	// .globl	_Z11myKernelMulPfS_S_i
.visible .entry _Z11myKernelMulPfS_S_i(
	.param .u64 .ptr .align 1 _Z11myKernelMulPfS_S_i_param_0,
	.param .u64 .ptr .align 1 _Z11myKernelMulPfS_S_i_param_1,
	.param .u64 .ptr .align 1 _Z11myKernelMulPfS_S_i_param_2,
	.param .u32 _Z11myKernelMulPfS_S_i_param_3
)
{
	.reg .pred 	%p<2>;
	.reg .b32 	%r<6>;
	.reg .b32 	%f<4>;
	.reg .b64 	%rd<11>;

	ld.param.u64 	%rd1, [_Z11myKernelMulPfS_S_i_param_0];
	ld.param.u64 	%rd2, [_Z11myKernelMulPfS_S_i_param_1];
	ld.param.u64 	%rd3, [_Z11myKernelMulPfS_S_i_param_2];
	ld.param.u32 	%r2, [_Z11myKernelMulPfS_S_i_param_3];
	mov.u32 	%r3, %tid.x;
	mov.u32 	%r4, %ctaid.x;
	mov.u32 	%r5, %ntid.x;
	mad.lo.s32 	%r1, %r4, %r5, %r3;
	setp.ge.s32 	%p1, %r1, %r2;
	@%p1 bra 	$L__BB1_2;
	cvta.to.global.u64 	%rd4, %rd1;
	cvta.to.global.u64 	%rd5, %rd2;
	cvta.to.global.u64 	%rd6, %rd3;
	mul.wide.s32 	%rd7, %r1, 4;
	add.s64 	%rd8, %rd4, %rd7;
	ld.global.f32 	%f1, [%rd8];
	add.s64 	%rd9, %rd5, %rd7;
	ld.global.f32 	%f2, [%rd9];
	mul.f32 	%f3, %f1, %f2;
	add.s64 	%rd10, %rd6, %rd7;
	st.global.f32 	[%rd10], %f3;
$L__BB1_2:
	ret;

}


// ===== COMPILED SASS (sm_100) =====

	.target	sm_100

	.elftype	@"ET_EXEC"


//--------------------- .note.nv.tkinfo           --------------------------
	.section	.note.nv.tkinfo,"",@"SHT_NOTE"
	.sectionflags	@"SHF_NOTE_NV_TKINFO"
	.tkinfo
        /*0018*/ 	.word	0x00000002
        /*0030*/ 	.string	""
        /*0030*/ 	.string	"ptxas"
        /*0030*/ 	.string	"Cuda compilation tools, release 13.0, V13.0.88"
        /*0030*/ 	.string	"Build cuda_13.0.r13.0/compiler.36424714_0"
        /*0030*/ 	.string	"-arch sm_100 -m 64 "



//--------------------- .note.nv.cuinfo           --------------------------
	.section	.note.nv.cuinfo,"",@"SHT_NOTE"
	.sectionflags	@"SHF_NOTE_NV_CUINFO"
        /*0018*/ 	.short	0x0002
        /*001a*/ 	.short	0x0064
        /*001c*/ 	.short	0x0082
	.zero		2


//--------------------- .nv.info                  --------------------------
	.section	.nv.info,"",@"SHT_CUDA_INFO"
	.align	4


	//----- nvinfo : EIATTR_REGCOUNT
	.align		4
        /*0000*/ 	.byte	0x04, 0x2f
        /*0002*/ 	.short	(.L_1 - .L_0)
	.align		4
.L_0:
        /*0004*/ 	.word	index@(_Z11myKernelAddPfS_S_i)
        /*0008*/ 	.word	0x0000000c


	//----- nvinfo : EIATTR_FRAME_SIZE
	.align		4
.L_1:
        /*000c*/ 	.byte	0x04, 0x11
        /*000e*/ 	.short	(.L_3 - .L_2)
	.align		4
.L_2:
        /*0010*/ 	.word	index@(_Z11myKernelAddPfS_S_i)
        /*0014*/ 	.word	0x00000000


	//----- nvinfo : EIATTR_REGCOUNT
	.align		4
.L_3:
        /*0018*/ 	.byte	0x04, 0x2f
        /*001a*/ 	.short	(.L_5 - .L_4)
	.align		4
.L_4:
        /*001c*/ 	.word	index@(_Z11myKernelMulPfS_S_i)
        /*0020*/ 	.word	0x0000000c


	//----- nvinfo : EIATTR_FRAME_SIZE
	.align		4
.L_5:
        /*0024*/ 	.byte	0x04, 0x11
        /*0026*/ 	.short	(.L_7 - .L_6)
	.align		4
.L_6:
        /*0028*/ 	.word	index@(_Z11myKernelMulPfS_S_i)
        /*002c*/ 	.word	0x00000000


	//----- nvinfo : EIATTR_MIN_STACK_SIZE
	.align		4
.L_7:
        /*0030*/ 	.byte	0x04, 0x12
        /*0032*/ 	.short	(.L_9 - .L_8)
	.align		4
.L_8:
        /*0034*/ 	.word	index@(_Z11myKernelMulPfS_S_i)
        /*0038*/ 	.word	0x00000000


	//----- nvinfo : EIATTR_MIN_STACK_SIZE
	.align		4
.L_9:
        /*003c*/ 	.byte	0x04, 0x12
        /*003e*/ 	.short	(.L_11 - .L_10)
	.align		4
.L_10:
        /*0040*/ 	.word	index@(_Z11myKernelAddPfS_S_i)
        /*0044*/ 	.word	0x00000000
.L_11:


//--------------------- .nv.compat                --------------------------
	.section	.nv.compat,"",@"SHT_CUDA_COMPAT_INFO"
	.align	4
        /*0000*/ 	.byte	0x02, 0x09, 0x00, 0x00, 0x02, 0x02, 0x01, 0x00, 0x02, 0x05, 0x05, 0x00, 0x03, 0x07, 0x01, 0x01
        /*0010*/ 	.byte	0x02, 0x03, 0x00, 0x00, 0x02, 0x06, 0x01, 0x00, 0x04, 0x0b, 0x08, 0x00, 0x09, 0x00, 0x00, 0x00
        /*0020*/ 	.byte	0x00, 0x00, 0x00, 0x00


//--------------------- .nv.info._Z11myKernelMulPfS_S_i --------------------------
	.section	.nv.info._Z11myKernelMulPfS_S_i,"",@"SHT_CUDA_INFO"
	.sectionflags	@""
	.align	4


	//----- nvinfo : EIATTR_CUDA_API_VERSION
	.align		4
        /*0000*/ 	.byte	0x04, 0x37
        /*0002*/ 	.short	(.L_13 - .L_12)
.L_12:
        /*0004*/ 	.word	0x00000082


	//----- nvinfo : EIATTR_KPARAM_INFO
	.align		4
.L_13:
        /*0008*/ 	.byte	0x04, 0x17
        /*000a*/ 	.short	(.L_15 - .L_14)
.L_14:
        /*000c*/ 	.word	0x00000000
        /*0010*/ 	.short	0x0003
        /*0012*/ 	.short	0x0018
        /*0014*/ 	.byte	0x00, 0xf0, 0x11, 0x00


	//----- nvinfo : EIATTR_KPARAM_INFO
	.align		4
.L_15:
        /*0018*/ 	.byte	0x04, 0x17
        /*001a*/ 	.short	(.L_17 - .L_16)
.L_16:
        /*001c*/ 	.word	0x00000000
        /*0020*/ 	.short	0x0002
        /*0022*/ 	.short	0x0010
        /*0024*/ 	.byte	0x00, 0xf5, 0x21, 0x00


	//----- nvinfo : EIATTR_KPARAM_INFO
	.align		4
.L_17:
        /*0028*/ 	.byte	0x04, 0x17
        /*002a*/ 	.short	(.L_19 - .L_18)
.L_18:
        /*002c*/ 	.word	0x00000000
        /*0030*/ 	.short	0x0001
        /*0032*/ 	.short	0x0008
        /*0034*/ 	.byte	0x00, 0xf5, 0x21, 0x00


	//----- nvinfo : EIATTR_KPARAM_INFO
	.align		4
.L_19:
        /*0038*/ 	.byte	0x04, 0x17
        /*003a*/ 	.short	(.L_21 - .L_20)
.L_20:
        /*003c*/ 	.word	0x00000000
        /*0040*/ 	.short	0x0000
        /*0042*/ 	.short	0x0000
        /*0044*/ 	.byte	0x00, 0xf5, 0x21, 0x00


	//----- nvinfo : EIATTR_SPARSE_MMA_MASK
	.align		4
.L_21:
        /*0048*/ 	.byte	0x03, 0x50
        /*004a*/ 	.short	0x0000


	//----- nvinfo : EIATTR_MAXREG_COUNT
	.align		4
        /*004c*/ 	.byte	0x03, 0x1b
        /*004e*/ 	.short	0x00ff


	//----- nvinfo : EIATTR_MERCURY_ISA_VERSION
	.align		4
        /*0050*/ 	.byte	0x03, 0x5f
        /*0052*/ 	.short	0x0101


	//----- nvinfo : EIATTR_VRC_CTA_INIT_COUNT
	.align		4
        /*0054*/ 	.byte	0x02, 0x4a
	.zero		1
	.zero		1


	//----- nvinfo : EIATTR_EXIT_INSTR_OFFSETS
	.align		4
        /*0058*/ 	.byte	0x04, 0x1c
        /*005a*/ 	.short	(.L_23 - .L_22)


	//   ....[0]....
.L_22:
        /*005c*/ 	.word	0x00000070


	//   ....[1]....
        /*0060*/ 	.word	0x00000130


	//----- nvinfo : EIATTR_CBANK_PARAM_SIZE
	.align		4
.L_23:
        /*0064*/ 	.byte	0x03, 0x19
        /*0066*/ 	.short	0x001c


	//----- nvinfo : EIATTR_PARAM_CBANK
	.align		4
        /*0068*/ 	.byte	0x04, 0x0a
        /*006a*/ 	.short	(.L_25 - .L_24)
	.align		4
.L_24:
        /*006c*/ 	.word	index@(.nv.constant0._Z11myKernelMulPfS_S_i)
        /*0070*/ 	.short	0x0380
        /*0072*/ 	.short	0x001c


	//----- nvinfo : EIATTR_SW_WAR
	.align		4
.L_25:
        /*0074*/ 	.byte	0x04, 0x36
        /*0076*/ 	.short	(.L_27 - .L_26)
.L_26:
        /*0078*/ 	.word	0x00000008
.L_27:


//--------------------- .nv.info._Z11myKernelAddPfS_S_i --------------------------
	.section	.nv.info._Z11myKernelAddPfS_S_i,"",@"SHT_CUDA_INFO"
	.sectionflags	@""
	.align	4


	//----- nvinfo : EIATTR_CUDA_API_VERSION
	.align		4
        /*0000*/ 	.byte	0x04, 0x37
        /*0002*/ 	.short	(.L_29 - .L_28)
.L_28:
        /*0004*/ 	.word	0x00000082


	//----- nvinfo : EIATTR_KPARAM_INFO
	.align		4
.L_29:
        /*0008*/ 	.byte	0x04, 0x17
        /*000a*/ 	.short	(.L_31 - .L_30)
.L_30:
        /*000c*/ 	.word	0x00000000
        /*0010*/ 	.short	0x0003
        /*0012*/ 	.short	0x0018
        /*0014*/ 	.byte	0x00, 0xf0, 0x11, 0x00


	//----- nvinfo : EIATTR_KPARAM_INFO
	.align		4
.L_31:
        /*0018*/ 	.byte	0x04, 0x17
        /*001a*/ 	.short	(.L_33 - .L_32)
.L_32:
        /*001c*/ 	.word	0x00000000
        /*0020*/ 	.short	0x0002
        /*0022*/ 	.short	0x0010
        /*0024*/ 	.byte	0x00, 0xf5, 0x21, 0x00


	//----- nvinfo : EIATTR_KPARAM_INFO
	.align		4
.L_33:
        /*0028*/ 	.byte	0x04, 0x17
        /*002a*/ 	.short	(.L_35 - .L_34)
.L_34:
        /*002c*/ 	.word	0x00000000
        /*0030*/ 	.short	0x0001
        /*0032*/ 	.short	0x0008
        /*0034*/ 	.byte	0x00, 0xf5, 0x21, 0x00


	//----- nvinfo : EIATTR_KPARAM_INFO
	.align		4
.L_35:
        /*0038*/ 	.byte	0x04, 0x17
        /*003a*/ 	.short	(.L_37 - .L_36)
.L_36:
        /*003c*/ 	.word	0x00000000
        /*0040*/ 	.short	0x0000
        /*0042*/ 	.short	0x0000
        /*0044*/ 	.byte	0x00, 0xf5, 0x21, 0x00


	//----- nvinfo : EIATTR_SPARSE_MMA_MASK
	.align		4
.L_37:
        /*0048*/ 	.byte	0x03, 0x50
        /*004a*/ 	.short	0x0000


	//----- nvinfo : EIATTR_MAXREG_COUNT
	.align		4
        /*004c*/ 	.byte	0x03, 0x1b
        /*004e*/ 	.short	0x00ff


	//----- nvinfo : EIATTR_MERCURY_ISA_VERSION
	.align		4
        /*0050*/ 	.byte	0x03, 0x5f
        /*0052*/ 	.short	0x0101


	//----- nvinfo : EIATTR_VRC_CTA_INIT_COUNT
	.align		4
        /*0054*/ 	.byte	0x02, 0x4a
	.zero		1
	.zero		1


	//----- nvinfo : EIATTR_EXIT_INSTR_OFFSETS
	.align		4
        /*0058*/ 	.byte	0x04, 0x1c
        /*005a*/ 	.short	(.L_39 - .L_38)


	//   ....[0]....
.L_38:
        /*005c*/ 	.word	0x00000070


	//   ....[1]....
        /*0060*/ 	.word	0x00000130


	//----- nvinfo : EIATTR_CBANK_PARAM_SIZE
	.align		4
.L_39:
        /*0064*/ 	.byte	0x03, 0x19
        /*0066*/ 	.short	0x001c


	//----- nvinfo : EIATTR_PARAM_CBANK
	.align		4
        /*0068*/ 	.byte	0x04, 0x0a
        /*006a*/ 	.short	(.L_41 - .L_40)
	.align		4
.L_40:
        /*006c*/ 	.word	index@(.nv.constant0._Z11myKernelAddPfS_S_i)
        /*0070*/ 	.short	0x0380
        /*0072*/ 	.short	0x001c


	//----- nvinfo : EIATTR_SW_WAR
	.align		4
.L_41:
        /*0074*/ 	.byte	0x04, 0x36
        /*0076*/ 	.short	(.L_43 - .L_42)
.L_42:
        /*0078*/ 	.word	0x00000008
.L_43:


//--------------------- .nv.callgraph             --------------------------
	.section	.nv.callgraph,"",@"SHT_CUDA_CALLGRAPH"
	.align	4
	.sectionentsize	8
	.align		4
        /*0000*/ 	.word	0x00000000
	.align		4
        /*0004*/ 	.word	0xffffffff
	.align		4
        /*0008*/ 	.word	0x00000000
	.align		4
        /*000c*/ 	.word	0xfffffffe
	.align		4
        /*0010*/ 	.word	0x00000000
	.align		4
        /*0014*/ 	.word	0xfffffffd
	.align		4
        /*0018*/ 	.word	0x00000000
	.align		4
        /*001c*/ 	.word	0xfffffffc


//--------------------- .text._Z11myKernelMulPfS_S_i --------------------------
	.section	.text._Z11myKernelMulPfS_S_i,"ax",@progbits
	.align	128
        .global         _Z11myKernelMulPfS_S_i
        .type           _Z11myKernelMulPfS_S_i,@function
        .size           _Z11myKernelMulPfS_S_i,(.L_x_2 - _Z11myKernelMulPfS_S_i)
        .other          _Z11myKernelMulPfS_S_i,@"STO_CUDA_ENTRY STV_DEFAULT"
_Z11myKernelMulPfS_S_i:
.text._Z11myKernelMulPfS_S_i:
[----:B------:R-:W-:Y:S01]  /*0000*/  LDC R1, c[0x0][0x37c] ;  /* 0x0000df00ff017b82 */ /* 0x000fe20000000800 */
[----:B------:R-:W0:Y:S07]  /*0010*/  S2R R9, SR_TID.X ;  /* 0x0000000000097919 */ /* 0x000e2e0000002100 */
[----:B------:R-:W0:Y:S01]  /*0020*/  S2UR UR4, SR_CTAID.X ;  /* 0x00000000000479c3 */ /* 0x000e220000002500 */
[----:B------:R-:W1:Y:S07]  /*0030*/  LDCU UR5, c[0x0][0x398] ;  /* 0x00007300ff0577ac */ /* 0x000e6e0008000800 */
[----:B------:R-:W0:Y:S02]  /*0040*/  LDC R0, c[0x0][0x360] ;  /* 0x0000d800ff007b82 */ /* 0x000e240000000800 */
[----:B0-----:R-:W-:-:S05]  /*0050*/  IMAD R9, R0, UR4, R9 ;  /* 0x0000000400097c24 */ /* 0x001fca000f8e0209 */
[----:B-1----:R-:W-:-:S13]  /*0060*/  ISETP.GE.AND P0, PT, R9, UR5, PT ;  /* 0x0000000509007c0c */ /* 0x002fda000bf06270 */
[----:B------:R-:W-:Y:S05]  /*0070*/  @P0 EXIT ;  /* 0x000000000000094d */ /* 0x000fea0003800000 */
[----:B------:R-:W0:Y:S01]  /*0080*/  LDC.64 R2, c[0x0][0x380] ;  /* 0x0000e000ff027b82 */ /* 0x000e220000000a00 */
[----:B------:R-:W1:Y:S07]  /*0090*/  LDCU.64 UR4, c[0x0][0x358] ;  /* 0x00006b00ff0477ac */ /* 0x000e6e0008000a00 */
[----:B------:R-:W2:Y:S08]  /*00a0*/  LDC.64 R4, c[0x0][0x388] ;  /* 0x0000e200ff047b82 */ /* 0x000eb00000000a00 */
[----:B------:R-:W3:Y:S01]  /*00b0*/  LDC.64 R6, c[0x0][0x390] ;  /* 0x0000e400ff067b82 */ /* 0x000ee20000000a00 */
[----:B0-----:R-:W-:-:S06]  /*00c0*/  IMAD.WIDE R2, R9, 0x4, R2 ;  /* 0x0000000409027825 */ /* 0x001fcc00078e0202 */
[----:B-1----:R-:W4:Y:S01]  /*00d0*/  LDG.E R2, desc[UR4][R2.64] ;  /* 0x0000000402027981 */ /* 0x002f22000c1e1900 */
[----:B--2---:R-:W-:-:S06]  /*00e0*/  IMAD.WIDE R4, R9, 0x4, R4 ;  /* 0x0000000409047825 */ /* 0x004fcc00078e0204 */
[----:B------:R-:W4:Y:S01]  /*00f0*/  LDG.E R5, desc[UR4][R4.64] ;  /* 0x0000000404057981 */ /* 0x000f22000c1e1900 */
[----:B---3--:R-:W-:-:S04]  /*0100*/  IMAD.WIDE R6, R9, 0x4, R6 ;  /* 0x0000000409067825 */ /* 0x008fc800078e0206 */
[----:B----4-:R-:W-:-:S05]  /*0110*/  FMUL R9, R2, R5 ;  /* 0x0000000502097220 */ /* 0x010fca0000400000 */
[----:B------:R-:W-:Y:S01]  /*0120*/  STG.E desc[UR4][R6.64], R9 ;  /* 0x0000000906007986 */ /* 0x000fe2000c101904 */
[----:B------:R-:W-:Y:S05]  /*0130*/  EXIT ;  /* 0x000000000000794d */ /* 0x000fea0003800000 */
.L_x_0:
[----:B------:R-:W-:-:S00]  /*0140*/  BRA `(.L_x_0) ;  /* 0xfffffffc00fc7947 */ /* 0x000fc0000383ffff */
[----:B------:R-:W-:-:S00]  /*0150*/  NOP ;  /* 0x0000000000007918 */ /* 0x000fc00000000000 */
        /* <DEDUP_REMOVED lines=10> */
.L_x_2:


//--------------------- .text._Z11myKernelAddPfS_S_i --------------------------
	.section	.text._Z11myKernelAddPfS_S_i,"ax",@progbits
	.align	128
        .global         _Z11myKernelAddPfS_S_i
        .type           _Z11myKernelAddPfS_S_i,@function
        .size           _Z11myKernelAddPfS_S_i,(.L_x_3 - _Z11myKernelAddPfS_S_i)
        .other          _Z11myKernelAddPfS_S_i,@"STO_CUDA_ENTRY STV_DEFAULT"
_Z11myKernelAddPfS_S_i:
.text._Z11myKernelAddPfS_S_i:
        /* <DEDUP_REMOVED lines=17> */
[----:B----4-:R-:W-:-:S05]  /*0110*/  FADD R9, R2, R5 ;  /* 0x0000000502097221 */ /* 0x010fca0000000000 */
[----:B------:R-:W-:Y:S01]  /*0120*/  STG.E desc[UR4][R6.64], R9 ;  /* 0x0000000906007986 */ /* 0x000fe2000c101904 */
[----:B------:R-:W-:Y:S05]  /*0130*/  EXIT ;  /* 0x000000000000794d */ /* 0x000fea0003800000 */
.L_x_1:
        /* <DEDUP_REMOVED lines=12> */
.L_x_3:


//--------------------- .nv.shared.reserved.0     --------------------------
	.section	.nv.shared.reserved.0,"aw",@nobits
	.weak		__nv_reservedSMEM_offset_0_alias
	.size		__nv_reservedSMEM_offset_0_alias, 0, 64
	.other		__nv_reservedSMEM_offset_0_alias,@"STO_CUDA_RESERVED_SHARED STV_DEFAULT"
__nv_reservedSMEM_offset_0_alias:
	.zero		0
	.zero		64


//--------------------- .nv.constant0._Z11myKernelMulPfS_S_i --------------------------
	.section	.nv.constant0._Z11myKernelMulPfS_S_i,"a",@progbits
	.sectionflags	@""
	.align	4
.nv.constant0._Z11myKernelMulPfS_S_i:
	.zero		924


//--------------------- .nv.constant0._Z11myKernelAddPfS_S_i --------------------------
	.section	.nv.constant0._Z11myKernelAddPfS_S_i,"a",@progbits
	.sectionflags	@""
	.align	4
.nv.constant0._Z11myKernelAddPfS_S_i:
	.zero		924


//--------------------- SYMBOLS --------------------------

	.type		.nv.reservedSmem.offset0,@object
	.size		.nv.reservedSmem.offset0,0x4
